//
// Generated by NVIDIA NVVM Compiler
//
// Compiler Build ID: CL-36424714
// Cuda compilation tools, release 13.0, V13.0.88
// Based on NVVM 20.0.0
//

.version 9.0
.target sm_100
.address_size 64

	// .globl	add1

.visible .entry add1(
	.param .u64 .ptr .align 1 add1_param_0,
	.param .u32 add1_param_1
)
{
	.reg .pred 	%p<7>;
	.reg .b32 	%r<33>;
	.reg .b64 	%rd<14>;

	ld.param.u64 	%rd8, [add1_param_0];
	ld.param.u32 	%r12, [add1_param_1];
	cvta.to.global.u64 	%rd1, %rd8;
	mov.u32 	%r13, %ntid.x;
	div.u32 	%r14, %r12, %r13;
	mov.u32 	%r15, %tid.x;
	mul.lo.s32 	%r1, %r14, %r15;
	add.s32 	%r16, %r13, -1;
	setp.eq.s32 	%p1, %r15, %r16;
	add.s32 	%r17, %r1, %r14;
	selp.b32 	%r2, %r12, %r17, %p1;
	setp.ge.u32 	%p2, %r1, %r2;
	@%p2 bra 	$L__BB0_7;
	sub.s32 	%r18, %r2, %r1;
	and.b32  	%r3, %r18, 3;
	setp.eq.s32 	%p3, %r3, 0;
	mov.u32 	%r31, %r1;
	@%p3 bra 	$L__BB0_4;
	mul.wide.u32 	%rd9, %r1, 4;
	add.s64 	%rd12, %rd1, %rd9;
	neg.s32 	%r30, %r3;
	add.s32 	%r31, %r1, %r3;
$L__BB0_3:
	.pragma "nounroll";
	ld.global.u32 	%r19, [%rd12];
	add.s32 	%r20, %r19, 1;
	st.global.u32 	[%rd12], %r20;
	add.s64 	%rd12, %rd12, 4;
	add.s32 	%r30, %r30, 1;
	setp.ne.s32 	%p4, %r30, 0;
	@%p4 bra 	$L__BB0_3;
$L__BB0_4:
	sub.s32 	%r21, %r1, %r2;
	setp.gt.u32 	%p5, %r21, -4;
	@%p5 bra 	$L__BB0_7;
	sub.s32 	%r32, %r31, %r2;
	mul.wide.u32 	%rd10, %r31, 4;
	add.s64 	%rd11, %rd10, %rd1;
	add.s64 	%rd13, %rd11, 8;
$L__BB0_6:
	ld.global.u32 	%r22, [%rd13+-8];
	add.s32 	%r23, %r22, 1;
	st.global.u32 	[%rd13+-8], %r23;
	ld.global.u32 	%r24, [%rd13+-4];
	add.s32 	%r25, %r24, 1;
	st.global.u32 	[%rd13+-4], %r25;
	ld.global.u32 	%r26, [%rd13];
	add.s32 	%r27, %r26, 1;
	st.global.u32 	[%rd13], %r27;
	ld.global.u32 	%r28, [%rd13+4];
	add.s32 	%r29, %r28, 1;
	st.global.u32 	[%rd13+4], %r29;
	add.s32 	%r32, %r32, 4;
	add.s64 	%rd13, %rd13, 16;
	setp.ne.s32 	%p6, %r32, 0;
	@%p6 bra 	$L__BB0_6;
$L__BB0_7:
	ret;

}
	// .globl	mul2
.visible .entry mul2(
	.param .u64 .ptr .align 1 mul2_param_0,
	.param .u32 mul2_param_1
)
{
	.reg .pred 	%p<7>;
	.reg .b32 	%r<33>;
	.reg .b64 	%rd<14>;

	ld.param.u64 	%rd8, [mul2_param_0];
	ld.param.u32 	%r12, [mul2_param_1];
	cvta.to.global.u64 	%rd1, %rd8;
	mov.u32 	%r13, %ntid.x;
	div.u32 	%r14, %r12, %r13;
	mov.u32 	%r15, %tid.x;
	mul.lo.s32 	%r1, %r14, %r15;
	add.s32 	%r16, %r13, -1;
	setp.eq.s32 	%p1, %r15, %r16;
	add.s32 	%r17, %r1, %r14;
	selp.b32 	%r2, %r12, %r17, %p1;
	setp.ge.u32 	%p2, %r1, %r2;
	@%p2 bra 	$L__BB1_7;
	sub.s32 	%r18, %r2, %r1;
	and.b32  	%r3, %r18, 3;
	setp.eq.s32 	%p3, %r3, 0;
	mov.u32 	%r31, %r1;
	@%p3 bra 	$L__BB1_4;
	mul.wide.u32 	%rd9, %r1, 4;
	add.s64 	%rd12, %rd1, %rd9;
	neg.s32 	%r30, %r3;
	add.s32 	%r31, %r1, %r3;
$L__BB1_3:
	.pragma "nounroll";
	ld.global.u32 	%r19, [%rd12];
	shl.b32 	%r20, %r19, 1;
	st.global.u32 	[%rd12], %r20;
	add.s64 	%rd12, %rd12, 4;
	add.s32 	%r30, %r30, 1;
	setp.ne.s32 	%p4, %r30, 0;
	@%p4 bra 	$L__BB1_3;
$L__BB1_4:
	sub.s32 	%r21, %r1, %r2;
	setp.gt.u32 	%p5, %r21, -4;
	@%p5 bra 	$L__BB1_7;
	sub.s32 	%r32, %r31, %r2;
	mul.wide.u32 	%rd10, %r31, 4;
	add.s64 	%rd11, %rd10, %rd1;
	add.s64 	%rd13, %rd11, 8;
$L__BB1_6:
	ld.global.u32 	%r22, [%rd13+-8];
	shl.b32 	%r23, %r22, 1;
	st.global.u32 	[%rd13+-8], %r23;
	ld.global.u32 	%r24, [%rd13+-4];
	shl.b32 	%r25, %r24, 1;
	st.global.u32 	[%rd13+-4], %r25;
	ld.global.u32 	%r26, [%rd13];
	shl.b32 	%r27, %r26, 1;
	st.global.u32 	[%rd13], %r27;
	ld.global.u32 	%r28, [%rd13+4];
	shl.b32 	%r29, %r28, 1;
	st.global.u32 	[%rd13+4], %r29;
	add.s32 	%r32, %r32, 4;
	add.s64 	%rd13, %rd13, 16;
	setp.ne.s32 	%p6, %r32, 0;
	@%p6 bra 	$L__BB1_6;
$L__BB1_7:
	ret;

}


// ===== COMPILED SASS (sm_100) =====

	.target	sm_100

	.elftype	@"ET_EXEC"


//--------------------- .note.nv.tkinfo           --------------------------
	.section	.note.nv.tkinfo,"",@"SHT_NOTE"
	.sectionflags	@"SHF_NOTE_NV_TKINFO"
	.tkinfo
        /*0018*/ 	.word	0x00000002
        /*0030*/ 	.string	""
        /*0030*/ 	.string	"ptxas"
        /*0030*/ 	.string	"Cuda compilation tools, release 13.0, V13.0.88"
        /*0030*/ 	.string	"Build cuda_13.0.r13.0/compiler.36424714_0"
        /*0030*/ 	.string	"-arch sm_100 -m 64 "



//--------------------- .note.nv.cuinfo           --------------------------
	.section	.note.nv.cuinfo,"",@"SHT_NOTE"
	.sectionflags	@"SHF_NOTE_NV_CUINFO"
        /*0018*/ 	.short	0x0002
        /*001a*/ 	.short	0x0064
        /*001c*/ 	.short	0x0082
	.zero		2


//--------------------- .nv.info                  --------------------------
	.section	.nv.info,"",@"SHT_CUDA_INFO"
	.align	4


	//----- nvinfo : EIATTR_REGCOUNT
	.align		4
        /*0000*/ 	.byte	0x04, 0x2f
        /*0002*/ 	.short	(.L_1 - .L_0)
	.align		4
.L_0:
        /*0004*/ 	.word	index@(add1)
        /*0008*/ 	.word	0x0000001e


	//----- nvinfo : EIATTR_FRAME_SIZE
	.align		4
.L_1:
        /*000c*/ 	.byte	0x04, 0x11
        /*000e*/ 	.short	(.L_3 - .L_2)
	.align		4
.L_2:
        /*0010*/ 	.word	index@(add1)
        /*0014*/ 	.word	0x00000000


	//----- nvinfo : EIATTR_REGCOUNT
	.align		4
.L_3:
        /*0018*/ 	.byte	0x04, 0x2f
        /*001a*/ 	.short	(.L_5 - .L_4)
	.align		4
.L_4:
        /*001c*/ 	.word	index@(mul2)
        /*0020*/ 	.word	0x0000001e


	//----- nvinfo : EIATTR_FRAME_SIZE
	.align		4
.L_5:
        /*0024*/ 	.byte	0x04, 0x11
        /*0026*/ 	.short	(.L_7 - .L_6)
	.align		4
.L_6:
        /*0028*/ 	.word	index@(mul2)
        /*002c*/ 	.word	0x00000000


	//----- nvinfo : EIATTR_MIN_STACK_SIZE
	.align		4
.L_7:
        /*0030*/ 	.byte	0x04, 0x12
        /*0032*/ 	.short	(.L_9 - .L_8)
	.align		4
.L_8:
        /*0034*/ 	.word	index@(mul2)
        /*0038*/ 	.word	0x00000000


	//----- nvinfo : EIATTR_MIN_STACK_SIZE
	.align		4
.L_9:
        /*003c*/ 	.byte	0x04, 0x12
        /*003e*/ 	.short	(.L_11 - .L_10)
	.align		4
.L_10:
        /*0040*/ 	.word	index@(add1)
        /*0044*/ 	.word	0x00000000
.L_11:


//--------------------- .nv.compat                --------------------------
	.section	.nv.compat,"",@"SHT_CUDA_COMPAT_INFO"
	.align	4
        /*0000*/ 	.byte	0x02, 0x09, 0x00, 0x00, 0x02, 0x02, 0x01, 0x00, 0x02, 0x05, 0x05, 0x00, 0x03, 0x07, 0x01, 0x01
        /*0010*/ 	.byte	0x02, 0x03, 0x00, 0x00, 0x02, 0x06, 0x01, 0x00, 0x04, 0x0b, 0x08, 0x00, 0x09, 0x00, 0x00, 0x00
        /*0020*/ 	.byte	0x00, 0x00, 0x00, 0x00


//--------------------- .nv.info.mul2             --------------------------
	.section	.nv.info.mul2,"",@"SHT_CUDA_INFO"
	.sectionflags	@""
	.align	4


	//----- nvinfo : EIATTR_CUDA_API_VERSION
	.align		4
        /*0000*/ 	.byte	0x04, 0x37
        /*0002*/ 	.short	(.L_13 - .L_12)
.L_12:
        /*0004*/ 	.word	0x00000082


	//----- nvinfo : EIATTR_KPARAM_INFO
	.align		4
.L_13:
        /*0008*/ 	.byte	0x04, 0x17
        /*000a*/ 	.short	(.L_15 - .L_14)
.L_14:
        /*000c*/ 	.word	0x00000000
        /*0010*/ 	.short	0x0001
        /*0012*/ 	.short	0x0008
        /*0014*/ 	.byte	0x00, 0xf0, 0x11, 0x00


	//----- nvinfo : EIATTR_KPARAM_INFO
	.align		4
.L_15:
        /*0018*/ 	.byte	0x04, 0x17
        /*001a*/ 	.short	(.L_17 - .L_16)
.L_16:
        /*001c*/ 	.word	0x00000000
        /*0020*/ 	.short	0x0000
        /*0022*/ 	.short	0x0000
        /*0024*/ 	.byte	0x00, 0xf5, 0x21, 0x00


	//----- nvinfo : EIATTR_SPARSE_MMA_MASK
	.align		4
.L_17:
        /*0028*/ 	.byte	0x03, 0x50
        /*002a*/ 	.short	0x0000


	//----- nvinfo : EIATTR_MAXREG_COUNT
	.align		4
        /*002c*/ 	.byte	0x03, 0x1b
        /*002e*/ 	.short	0x00ff


	//----- nvinfo : EIATTR_MERCURY_ISA_VERSION
	.align		4
        /*0030*/ 	.byte	0x03, 0x5f
        /*0032*/ 	.short	0x0101


	//----- nvinfo : EIATTR_VRC_CTA_INIT_COUNT
	.align		4
        /*0034*/ 	.byte	0x02, 0x4a
	.zero		1
	.zero		1


	//----- nvinfo : EIATTR_EXIT_INSTR_OFFSETS
	.align		4
        /*0038*/ 	.byte	0x04, 0x1c
        /*003a*/ 	.short	(.L_19 - .L_18)


	//   ....[0]....
.L_18:
        /*003c*/ 	.word	0x000001b0


	//   ....[1]....
        /*0040*/ 	.word	0x00000340


	//   ....[2]....
        /*0044*/ 	.word	0x000009f0


	//   ....[3]....
        /*0048*/ 	.word	0x00000b40


	//----- nvinfo : EIATTR_CRS_STACK_SIZE
	.align		4
.L_19:
        /*004c*/ 	.byte	0x04, 0x1e
        /*004e*/ 	.short	(.L_21 - .L_20)
.L_20:
        /*0050*/ 	.word	0x00000000


	//----- nvinfo : EIATTR_CBANK_PARAM_SIZE
	.align		4
.L_21:
        /*0054*/ 	.byte	0x03, 0x19
        /*0056*/ 	.short	0x000c


	//----- nvinfo : EIATTR_PARAM_CBANK
	.align		4
        /*0058*/ 	.byte	0x04, 0x0a
        /*005a*/ 	.short	(.L_23 - .L_22)
	.align		4
.L_22:
        /*005c*/ 	.word	index@(.nv.constant0.mul2)
        /*0060*/ 	.short	0x0380
        /*0062*/ 	.short	0x000c


	//----- nvinfo : EIATTR_SW_WAR
	.align		4
.L_23:
        /*0064*/ 	.byte	0x04, 0x36
        /*0066*/ 	.short	(.L_25 - .L_24)
.L_24:
        /*0068*/ 	.word	0x00000008
.L_25:


//--------------------- .nv.info.add1             --------------------------
	.section	.nv.info.add1,"",@"SHT_CUDA_INFO"
	.sectionflags	@""
	.align	4


	//----- nvinfo : EIATTR_CUDA_API_VERSION
	.align		4
        /*0000*/ 	.byte	0x04, 0x37
        /*0002*/ 	.short	(.L_27 - .L_26)
.L_26:
        /*0004*/ 	.word	0x00000082


	//----- nvinfo : EIATTR_KPARAM_INFO
	.align		4
.L_27:
        /*0008*/ 	.byte	0x04, 0x17
        /*000a*/ 	.short	(.L_29 - .L_28)
.L_28:
        /*000c*/ 	.word	0x00000000
        /*0010*/ 	.short	0x0001
        /*0012*/ 	.short	0x0008
        /*0014*/ 	.byte	0x00, 0xf0, 0x11, 0x00


	//----- nvinfo : EIATTR_KPARAM_INFO
	.align		4
.L_29:
        /*0018*/ 	.byte	0x04, 0x17
        /*001a*/ 	.short	(.L_31 - .L_30)
.L_30:
        /*001c*/ 	.word	0x00000000
        /*0020*/ 	.short	0x0000
        /*0022*/ 	.short	0x0000
        /*0024*/ 	.byte	0x00, 0xf5, 0x21, 0x00


	//----- nvinfo : EIATTR_SPARSE_MMA_MASK
	.align		4
.L_31:
        /*0028*/ 	.byte	0x03, 0x50
        /*002a*/ 	.short	0x0000


	//----- nvinfo : EIATTR_MAXREG_COUNT
	.align		4
        /*002c*/ 	.byte	0x03, 0x1b
        /*002e*/ 	.short	0x00ff


	//----- nvinfo : EIATTR_MERCURY_ISA_VERSION
	.align		4
        /*0030*/ 	.byte	0x03, 0x5f
        /*0032*/ 	.short	0x0101


	//----- nvinfo : EIATTR_VRC_CTA_INIT_COUNT
	.align		4
        /*0034*/ 	.byte	0x02, 0x4a
	.zero		1
	.zero		1


	//----- nvinfo : EIATTR_EXIT_INSTR_OFFSETS
	.align		4
        /*0038*/ 	.byte	0x04, 0x1c
        /*003a*/ 	.short	(.L_33 - .L_32)


	//   ....[0]....
.L_32:
        /*003c*/ 	.word	0x000001b0


	//   ....[1]....
        /*0040*/ 	.word	0x00000340


	//   ....[2]....
        /*0044*/ 	.word	0x000009f0


	//   ....[3]....
        /*0048*/ 	.word	0x00000b40


	//----- nvinfo : EIATTR_CRS_STACK_SIZE
	.align		4
.L_33:
        /*004c*/ 	.byte	0x04, 0x1e
        /*004e*/ 	.short	(.L_35 - .L_34)
.L_34:
        /*0050*/ 	.word	0x00000000


	//----- nvinfo : EIATTR_CBANK_PARAM_SIZE
	.align		4
.L_35:
        /*0054*/ 	.byte	0x03, 0x19
        /*0056*/ 	.short	0x000c


	//----- nvinfo : EIATTR_PARAM_CBANK
	.align		4
        /*0058*/ 	.byte	0x04, 0x0a
        /*005a*/ 	.short	(.L_37 - .L_36)
	.align		4
.L_36:
        /*005c*/ 	.word	index@(.nv.constant0.add1)
        /*0060*/ 	.short	0x0380
        /*0062*/ 	.short	0x000c


	//----- nvinfo : EIATTR_SW_WAR
	.align		4
.L_37:
        /*0064*/ 	.byte	0x04, 0x36
        /*0066*/ 	.short	(.L_39 - .L_38)
.L_38:
        /*0068*/ 	.word	0x00000008
.L_39:


//--------------------- .nv.callgraph             --------------------------
	.section	.nv.callgraph,"",@"SHT_CUDA_CALLGRAPH"
	.align	4
	.sectionentsize	8
	.align		4
        /*0000*/ 	.word	0x00000000
	.align		4
        /*0004*/ 	.word	0xffffffff
	.align		4
        /*0008*/ 	.word	0x00000000
	.align		4
        /*000c*/ 	.word	0xfffffffe
	.align		4
        /*0010*/ 	.word	0x00000000
	.align		4
        /*0014*/ 	.word	0xfffffffd
	.align		4
        /*0018*/ 	.word	0x00000000
	.align		4
        /*001c*/ 	.word	0xfffffffc


//--------------------- .text.mul2                --------------------------
	.section	.text.mul2,"ax",@progbits
	.align	128
        .global         mul2
        .type           mul2,@function
        .size           mul2,(.L_x_22 - mul2)
        .other          mul2,@"STO_CUDA_ENTRY STV_DEFAULT"
mul2:
.text.mul2:
[----:B------:R-:W-:Y:S01]  /*0000*/  LDC R1, c[0x0][0x37c] ;  /* 0x0000df00ff017b82 */ /* 0x000fe20000000800 */
[----:B------:R-:W0:Y:S07]  /*0010*/  LDCU UR5, c[0x0][0x360] ;  /* 0x00006c00ff0577ac */ /* 0x000e2e0008000800 */
[----:B------:R-:W1:Y:S01]  /*0020*/  LDC R0, c[0x0][0x388] ;  /* 0x0000e200ff007b82 */ /* 0x000e620000000800 */
[----:B------:R-:W2:Y:S01]  /*0030*/  S2R R6, SR_TID.X ;  /* 0x0000000000067919 */ /* 0x000ea20000002100 */
[----:B0-----:R-:W0:Y:S01]  /*0040*/  I2F.U32.RP R4, UR5 ;  /* 0x0000000500047d06 */ /* 0x001e220008209000 */
[----:B------:R-:W-:Y:S01]  /*0050*/  ISETP.NE.U32.AND P0, PT, RZ, UR5, PT ;  /* 0x00000005ff007c0c */ /* 0x000fe2000bf05070 */
[----:B------:R-:W-:-:S06]  /*0060*/  UIADD3 UR4, UPT, UPT, UR5, -0x1, URZ ;  /* 0xffffffff05047890 */ /* 0x000fcc000fffe0ff */
[----:B0-----:R-:W0:Y:S02]  /*0070*/  MUFU.RCP R4, R4 ;  /* 0x0000000400047308 */ /* 0x001e240000001000 */
[----:B0-----:R-:W-:-:S06]  /*0080*/  VIADD R2, R4, 0xffffffe ;  /* 0x0ffffffe04027836 */ /* 0x001fcc0000000000 */
[----:B------:R0:W3:Y:S02]  /*0090*/  F2I.FTZ.U32.TRUNC.NTZ R3, R2 ;  /* 0x0000000200037305 */ /* 0x0000e4000021f000 */
[----:B0-----:R-:W-:Y:S02]  /*00a0*/  HFMA2 R2, -RZ, RZ, 0, 0 ;  /* 0x00000000ff027431 */ /* 0x001fe400000001ff */
[----:B---3--:R-:W-:-:S04]  /*00b0*/  IMAD.MOV R5, RZ, RZ, -R3 ;  /* 0x000000ffff057224 */ /* 0x008fc800078e0a03 */
[----:B------:R-:W-:-:S04]  /*00c0*/  IMAD R5, R5, UR5, RZ ;  /* 0x0000000505057c24 */ /* 0x000fc8000f8e02ff */
[----:B------:R-:W-:-:S06]  /*00d0*/  IMAD.HI.U32 R3, R3, R5, R2 ;  /* 0x0000000503037227 */ /* 0x000fcc00078e0002 */
[----:B-1----:R-:W-:-:S04]  /*00e0*/  IMAD.HI.U32 R3, R3, R0, RZ ;  /* 0x0000000003037227 */ /* 0x002fc800078e00ff */
[----:B------:R-:W-:-:S04]  /*00f0*/  IMAD.MOV R5, RZ, RZ, -R3 ;  /* 0x000000ffff057224 */ /* 0x000fc800078e0a03 */
[----:B------:R-:W-:-:S05]  /*0100*/  IMAD R4, R5, UR5, R0 ;  /* 0x0000000505047c24 */ /* 0x000fca000f8e0200 */
[----:B------:R-:W-:-:S13]  /*0110*/  ISETP.GE.U32.AND P1, PT, R4, UR5, PT ;  /* 0x0000000504007c0c */ /* 0x000fda000bf26070 */
[----:B------:R-:W-:Y:S01]  /*0120*/  @P1 VIADD R4, R4, -UR5 ;  /* 0x8000000504041c36 */ /* 0x000fe20008000000 */
[----:B------:R-:W-:Y:S02]  /*0130*/  @P1 IADD3 R3, PT, PT, R3, 0x1, RZ ;  /* 0x0000000103031810 */ /* 0x000fe40007ffe0ff */
[----:B--2---:R-:W-:Y:S02]  /*0140*/  ISETP.NE.AND P1, PT, R6, UR4, PT ;  /* 0x0000000406007c0c */ /* 0x004fe4000bf25270 */
[----:B------:R-:W-:-:S13]  /*0150*/  ISETP.GE.U32.AND P2, PT, R4, UR5, PT ;  /* 0x0000000504007c0c */ /* 0x000fda000bf46070 */
[----:B------:R-:W-:Y:S01]  /*0160*/  @P2 VIADD R3, R3, 0x1 ;  /* 0x0000000103032836 */ /* 0x000fe20000000000 */
[----:B------:R-:W-:-:S05]  /*0170*/  @!P0 LOP3.LUT R3, RZ, UR5, RZ, 0x33, !PT ;  /* 0x00000005ff038c12 */ /* 0x000fca000f8e33ff */
[----:B------:R-:W-:-:S04]  /*0180*/  IMAD R5, R3, R6, RZ ;  /* 0x0000000603057224 */ /* 0x000fc800078e02ff */
[----:B------:R-:W-:-:S05]  /*0190*/  @P1 IMAD.IADD R0, R3, 0x1, R5 ;  /* 0x0000000103001824 */ /* 0x000fca00078e0205 */
[----:B------:R-:W-:-:S13]  /*01a0*/  ISETP.GE.U32.AND P0, PT, R5, R0, PT ;  /* 0x000000000500720c */ /* 0x000fda0003f06070 */
[----:B------:R-:W-:Y:S05]  /*01b0*/  @P0 EXIT ;  /* 0x000000000000094d */ /* 0x000fea0003800000 */
[C---:B------:R-:W-:Y:S01]  /*01c0*/  IADD3 R2, PT, PT, -R5.reuse, R0, RZ ;  /* 0x0000000005027210 */ /* 0x040fe20007ffe1ff */
[----:B------:R-:W-:Y:S01]  /*01d0*/  IMAD.IADD R3, R5, 0x1, -R0 ;  /* 0x0000000105037824 */ /* 0x000fe200078e0a00 */
[----:B------:R-:W0:Y:S01]  /*01e0*/  LDCU.64 UR4, c[0x0][0x358] ;  /* 0x00006b00ff0477ac */ /* 0x000e220008000a00 */
[----:B------:R-:W-:Y:S01]  /*01f0*/  BSSY.RECONVERGENT B0, `(.L_x_0) ;  /* 0x0000014000007945 */ /* 0x000fe20003800200 */
[----:B------:R-:W-:Y:S02]  /*0200*/  LOP3.LUT P1, R4, R2, 0x3, RZ, 0xc0, !PT ;  /* 0x0000000302047812 */ /* 0x000fe4000782c0ff */
[----:B------:R-:W-:-:S11]  /*0210*/  ISETP.GT.U32.AND P0, PT, R3, -0x4, PT ;  /* 0xfffffffc0300780c */ /* 0x000fd60003f04070 */
[----:B------:R-:W-:Y:S05]  /*0220*/  @!P1 BRA `(.L_x_1) ;  /* 0x0000000000409947 */ /* 0x000fea0003800000 */
[----:B------:R-:W1:Y:S02]  /*0230*/  LDC.64 R2, c[0x0][0x380] ;  /* 0x0000e000ff027b82 */ /* 0x000e640000000a00 */
[----:B-1----:R-:W-:-:S04]  /*0240*/  IMAD.WIDE.U32 R2, R5, 0x4, R2 ;  /* 0x0000000405027825 */ /* 0x002fc800078e0002 */
[--C-:B------:R-:W-:Y:S01]  /*0250*/  IMAD.IADD R5, R5, 0x1, R4.reuse ;  /* 0x0000000105057824 */ /* 0x100fe200078e0204 */
[----:B------:R-:W-:Y:S01]  /*0260*/  MOV R6, R2 ;  /* 0x0000000200067202 */ /* 0x000fe20000000f00 */
[----:B------:R-:W-:Y:S02]  /*0270*/  IMAD.MOV.U32 R9, RZ, RZ, R3 ;  /* 0x000000ffff097224 */ /* 0x000fe400078e0003 */
[----:B------:R-:W-:-:S07]  /*0280*/  IMAD.MOV R4, RZ, RZ, -R4 ;  /* 0x000000ffff047224 */ /* 0x000fce00078e0a04 */
.L_x_2:
[----:B-1----:R-:W-:Y:S01]  /*0290*/  MOV R2, R6 ;  /* 0x0000000600027202 */ /* 0x002fe20000000f00 */
[----:B------:R-:W-:-:S05]  /*02a0*/  IMAD.MOV.U32 R3, RZ, RZ, R9 ;  /* 0x000000ffff037224 */ /* 0x000fca00078e0009 */
[----:B0-----:R-:W2:Y:S01]  /*02b0*/  LDG.E R6, desc[UR4][R2.64] ;  /* 0x0000000402067981 */ /* 0x001ea2000c1e1900 */
[----:B------:R-:W-:-:S04]  /*02c0*/  IADD3 R4, PT, PT, R4, 0x1, RZ ;  /* 0x0000000104047810 */ /* 0x000fc80007ffe0ff */
[----:B------:R-:W-:Y:S01]  /*02d0*/  ISETP.NE.AND P1, PT, R4, RZ, PT ;  /* 0x000000ff0400720c */ /* 0x000fe20003f25270 */
[----:B--2---:R-:W-:Y:S01]  /*02e0*/  IMAD.SHL.U32 R7, R6, 0x2, RZ ;  /* 0x0000000206077824 */ /* 0x004fe200078e00ff */
[----:B------:R-:W-:-:S04]  /*02f0*/  IADD3 R6, P2, PT, R2, 0x4, RZ ;  /* 0x0000000402067810 */ /* 0x000fc80007f5e0ff */
[----:B------:R1:W-:Y:S01]  /*0300*/  STG.E desc[UR4][R2.64], R7 ;  /* 0x0000000702007986 */ /* 0x0003e2000c101904 */
[----:B------:R-:W-:-:S06]  /*0310*/  IMAD.X R9, RZ, RZ, R3, P2 ;  /* 0x000000ffff097224 */ /* 0x000fcc00010e0603 */
[----:B------:R-:W-:Y:S05]  /*0320*/  @P1 BRA `(.L_x_2) ;  /* 0xfffffffc00d81947 */ /* 0x000fea000383ffff */
.L_x_1:
[----:B0-----:R-:W-:Y:S05]  /*0330*/  BSYNC.RECONVERGENT B0 ;  /* 0x0000000000007941 */ /* 0x001fea0003800200 */
.L_x_0:
[----:B------:R-:W-:Y:S05]  /*0340*/  @P0 EXIT ;  /* 0x000000000000094d */ /* 0x000fea0003800000 */
[----:B-1----:R-:W0:Y:S01]  /*0350*/  LDC.64 R2, c[0x0][0x380] ;  /* 0x0000e000ff027b82 */ /* 0x002e220000000a00 */
[C---:B------:R-:W-:Y:S01]  /*0360*/  IMAD.IADD R0, R5.reuse, 0x1, -R0 ;  /* 0x0000000105007824 */ /* 0x040fe200078e0a00 */
[----:B------:R-:W-:Y:S04]  /*0370*/  BSSY.RECONVERGENT B0, `(.L_x_3) ;  /* 0x0000069000007945 */ /* 0x000fe80003800200 */
[----:B------:R-:W-:Y:S01]  /*0380*/  ISETP.GE.AND P0, PT, R0, RZ, PT ;  /* 0x000000ff0000720c */ /* 0x000fe20003f06270 */
[----:B0-----:R-:W-:-:S03]  /*0390*/  IMAD.WIDE.U32 R2, R5, 0x4, R2 ;  /* 0x0000000405027825 */ /* 0x001fc600078e0002 */
[----:B------:R-:W-:-:S04]  /*03a0*/  IADD3 R2, P1, PT, R2, 0x8, RZ ;  /* 0x0000000802027810 */ /* 0x000fc80007f3e0ff */
[----:B------:R-:W-:-:S05]  /*03b0*/  IADD3.X R3, PT, PT, RZ, R3, RZ, P1, !PT ;  /* 0x00000003ff037210 */ /* 0x000fca0000ffe4ff */
[----:B------:R-:W-:Y:S05]  /*03c0*/  @P0 BRA `(.L_x_4) ;  /* 0x00000004008c0947 */ /* 0x000fea0003800000 */
[----:B------:R-:W-:Y:S01]  /*03d0*/  IMAD.MOV R4, RZ, RZ, -R0 ;  /* 0x000000ffff047224 */ /* 0x000fe200078e0a00 */
[----:B------:R-:W-:Y:S01]  /*03e0*/  BSSY.RECONVERGENT B1, `(.L_x_5) ;  /* 0x000003c000017945 */ /* 0x000fe20003800200 */
[----:B------:R-:W-:-:S03]  /*03f0*/  PLOP3.LUT P0, PT, PT, PT, PT, 0x80, 0x8 ;  /* 0x000000000008781c */ /* 0x000fc60003f0f070 */
[----:B------:R-:W-:-:S13]  /*0400*/  ISETP.GT.AND P1, PT, R4, 0xc, PT ;  /* 0x0000000c0400780c */ /* 0x000fda0003f24270 */
[----:B------:R-:W-:Y:S05]  /*0410*/  @!P1 BRA `(.L_x_6) ;  /* 0x0000000000e09947 */ /* 0x000fea0003800000 */
[----:B------:R-:W-:-:S13]  /*0420*/  PLOP3.LUT P0, PT, PT, PT, PT, 0x8, 0x80 ;  /* 0x000000000080781c */ /* 0x000fda0003f0e170 */
.L_x_7:
[----:B------:R-:W2:Y:S04]  /*0430*/  LDG.E R9, desc[UR4][R2.64+-0x8] ;  /* 0xfffff80402097981 */ /* 0x000ea8000c1e1900 */
[----:B------:R-:W3:Y:S04]  /*0440*/  LDG.E R12, desc[UR4][R2.64] ;  /* 0x00000004020c7981 */ /* 0x000ee8000c1e1900 */
[----:B------:R-:W4:Y:S04]  /*0450*/  LDG.E R10, desc[UR4][R2.64+-0x4] ;  /* 0xfffffc04020a7981 */ /* 0x000f28000c1e1900 */
[----:B------:R-:W5:Y:S04]  /*0460*/  LDG.E R14, desc[UR4][R2.64+0x4] ;  /* 0x00000404020e7981 */ /* 0x000f68000c1e1900 */
        /* <DEDUP_REMOVED lines=11> */
[----:B------:R-:W5:Y:S01]  /*0520*/  LDG.E R5, desc[UR4][R2.64+0x34] ;  /* 0x0000340402057981 */ /* 0x000f62000c1e1900 */
[----:B------:R-:W-:-:S04]  /*0530*/  IADD3 R0, PT, PT, R0, 0x10, RZ ;  /* 0x0000001000007810 */ /* 0x000fc80007ffe0ff */
[----:B------:R-:W-:Y:S01]  /*0540*/  ISETP.GE.AND P1, PT, R0, -0xc, PT ;  /* 0xfffffff40000780c */ /* 0x000fe20003f26270 */
[----:B--2---:R-:W-:Y:S02]  /*0550*/  IMAD.SHL.U32 R9, R9, 0x2, RZ ;  /* 0x0000000209097824 */ /* 0x004fe400078e00ff */
[----:B---3--:R-:W-:-:S03]  /*0560*/  IMAD.SHL.U32 R13, R12, 0x2, RZ ;  /* 0x000000020c0d7824 */ /* 0x008fc600078e00ff */
[----:B------:R0:W-:Y:S01]  /*0570*/  STG.E desc[UR4][R2.64+-0x8], R9 ;  /* 0xfffff80902007986 */ /* 0x0001e2000c101904 */
[----:B----4-:R-:W-:-:S03]  /*0580*/  SHF.L.U32 R11, R10, 0x1, RZ ;  /* 0x000000010a0b7819 */ /* 0x010fc600000006ff */
[----:B------:R1:W-:Y:S01]  /*0590*/  STG.E desc[UR4][R2.64], R13 ;  /* 0x0000000d02007986 */ /* 0x0003e2000c101904 */
[----:B-----5:R-:W-:-:S03]  /*05a0*/  IMAD.SHL.U32 R15, R14, 0x2, RZ ;  /* 0x000000020e0f7824 */ /* 0x020fc600078e00ff */
[----:B------:R-:W-:Y:S01]  /*05b0*/  STG.E desc[UR4][R2.64+-0x4], R11 ;  /* 0xfffffc0b02007986 */ /* 0x000fe2000c101904 */
[----:B0-----:R-:W-:-:S03]  /*05c0*/  IMAD.SHL.U32 R9, R20, 0x2, RZ ;  /* 0x0000000214097824 */ /* 0x001fc600078e00ff */
[----:B------:R-:W-:Y:S01]  /*05d0*/  STG.E desc[UR4][R2.64+0x4], R15 ;  /* 0x0000040f02007986 */ /* 0x000fe2000c101904 */
[----:B-1----:R-:W-:Y:S01]  /*05e0*/  IMAD.SHL.U32 R13, R4, 0x2, RZ ;  /* 0x00000002040d7824 */ /* 0x002fe200078e00ff */
[----:B------:R-:W-:Y:S02]  /*05f0*/  IADD3 R4, P2, PT, R2, 0x40, RZ ;  /* 0x0000004002047810 */ /* 0x000fe40007f5e0ff */
[----:B------:R0:W-:Y:S01]  /*0600*/  STG.E desc[UR4][R2.64+0x10], R9 ;  /* 0x0000100902007986 */ /* 0x0001e2000c101904 */
[----:B------:R-:W-:Y:S01]  /*0610*/  SHF.L.U32 R17, R16, 0x1, RZ ;  /* 0x0000000110117819 */ /* 0x000fe200000006ff */
[----:B------:R-:W-:Y:S01]  /*0620*/  IMAD.SHL.U32 R19, R18, 0x2, RZ ;  /* 0x0000000212137824 */ /* 0x000fe200078e00ff */
[----:B------:R-:W-:Y:S01]  /*0630*/  SHF.L.U32 R21, R21, 0x1, RZ ;  /* 0x0000000115157819 */ /* 0x000fe200000006ff */
[----:B------:R-:W-:Y:S02]  /*0640*/  IMAD.SHL.U32 R23, R22, 0x2, RZ ;  /* 0x0000000216177824 */ /* 0x000fe400078e00ff */
[----:B0-----:R-:W-:-:S02]  /*0650*/  IMAD.X R9, RZ, RZ, R3, P2 ;  /* 0x000000ffff097224 */ /* 0x001fc400010e0603 */
[----:B------:R-:W-:Y:S01]  /*0660*/  IMAD.SHL.U32 R25, R24, 0x2, RZ ;  /* 0x0000000218197824 */ /* 0x000fe200078e00ff */
[----:B------:R-:W-:Y:S01]  /*0670*/  SHF.L.U32 R27, R26, 0x1, RZ ;  /* 0x000000011a1b7819 */ /* 0x000fe200000006ff */
[----:B------:R-:W-:Y:S01]  /*0680*/  IMAD.SHL.U32 R11, R8, 0x2, RZ ;  /* 0x00000002080b7824 */ /* 0x000fe200078e00ff */
[----:B------:R-:W-:Y:S01]  /*0690*/  SHF.L.U32 R7, R7, 0x1, RZ ;  /* 0x0000000107077819 */ /* 0x000fe200000006ff */
[----:B------:R-:W-:Y:S02]  /*06a0*/  IMAD.SHL.U32 R15, R6, 0x2, RZ ;  /* 0x00000002060f7824 */ /* 0x000fe400078e00ff */
[----:B------:R-:W-:Y:S01]  /*06b0*/  IMAD.SHL.U32 R5, R5, 0x2, RZ ;  /* 0x0000000205057824 */ /* 0x000fe200078e00ff */
[----:B------:R-:W-:Y:S04]  /*06c0*/  STG.E desc[UR4][R2.64+0x8], R17 ;  /* 0x0000081102007986 */ /* 0x000fe8000c101904 */
        /* <DEDUP_REMOVED lines=9> */
[----:B------:R0:W-:Y:S02]  /*0760*/  STG.E desc[UR4][R2.64+0x34], R5 ;  /* 0x0000340502007986 */ /* 0x0001e4000c101904 */
[----:B0-----:R-:W-:Y:S01]  /*0770*/  MOV R2, R4 ;  /* 0x0000000400027202 */ /* 0x001fe20000000f00 */
[----:B------:R-:W-:Y:S01]  /*0780*/  IMAD.MOV.U32 R3, RZ, RZ, R9 ;  /* 0x000000ffff037224 */ /* 0x000fe200078e0009 */
[----:B------:R-:W-:Y:S06]  /*0790*/  @!P1 BRA `(.L_x_7) ;  /* 0xfffffffc00249947 */ /* 0x000fec000383ffff */
.L_x_6:
[----:B------:R-:W-:Y:S05]  /*07a0*/  BSYNC.RECONVERGENT B1 ;  /* 0x0000000000017941 */ /* 0x000fea0003800200 */
.L_x_5:
[----:B------:R-:W-:Y:S01]  /*07b0*/  IADD3 R4, PT, PT, -R0, RZ, RZ ;  /* 0x000000ff00047210 */ /* 0x000fe20007ffe1ff */
[----:B------:R-:W-:Y:S03]  /*07c0*/  BSSY.RECONVERGENT B1, `(.L_x_8) ;  /* 0x0000021000017945 */ /* 0x000fe60003800200 */
[----:B------:R-:W-:-:S13]  /*07d0*/  ISETP.GT.AND P1, PT, R4, 0x4, PT ;  /* 0x000000040400780c */ /* 0x000fda0003f24270 */
[----:B------:R-:W-:Y:S05]  /*07e0*/  @!P1 BRA `(.L_x_9) ;  /* 0x0000000000789947 */ /* 0x000fea0003800000 */
[----:B------:R-:W2:Y:S04]  /*07f0*/  LDG.E R4, desc[UR4][R2.64+-0x8] ;  /* 0xfffff80402047981 */ /* 0x000ea8000c1e1900 */
[----:B------:R-:W3:Y:S04]  /*0800*/  LDG.E R6, desc[UR4][R2.64+-0x4] ;  /* 0xfffffc0402067981 */ /* 0x000ee8000c1e1900 */
[----:B------:R-:W4:Y:S04]  /*0810*/  LDG.E R8, desc[UR4][R2.64] ;  /* 0x0000000402087981 */ /* 0x000f28000c1e1900 */
[----:B------:R-:W5:Y:S04]  /*0820*/  LDG.E R10, desc[UR4][R2.64+0x4] ;  /* 0x00000404020a7981 */ /* 0x000f68000c1e1900 */
[----:B------:R-:W5:Y:S04]  /*0830*/  LDG.E R12, desc[UR4][R2.64+0x8] ;  /* 0x00000804020c7981 */ /* 0x000f68000c1e1900 */
[----:B------:R-:W5:Y:S04]  /*0840*/  LDG.E R14, desc[UR4][R2.64+0xc] ;  /* 0x00000c04020e7981 */ /* 0x000f68000c1e1900 */
[----:B------:R-:W5:Y:S04]  /*0850*/  LDG.E R16, desc[UR4][R2.64+0x10] ;  /* 0x0000100402107981 */ /* 0x000f68000c1e1900 */
[----:B------:R-:W5:Y:S01]  /*0860*/  LDG.E R18, desc[UR4][R2.64+0x14] ;  /* 0x0000140402127981 */ /* 0x000f62000c1e1900 */
[----:B------:R-:W-:-:S02]  /*0870*/  PLOP3.LUT P0, PT, PT, PT, PT, 0x8, 0x80 ;  /* 0x000000000080781c */ /* 0x000fc40003f0e170 */
[----:B------:R-:W-:Y:S01]  /*0880*/  IADD3 R0, PT, PT, R0, 0x8, RZ ;  /* 0x0000000800007810 */ /* 0x000fe20007ffe0ff */
[----:B--2---:R-:W-:Y:S01]  /*0890*/  IMAD.SHL.U32 R5, R4, 0x2, RZ ;  /* 0x0000000204057824 */ /* 0x004fe200078e00ff */
[----:B------:R-:W-:Y:S02]  /*08a0*/  IADD3 R4, P1, PT, R2, 0x20, RZ ;  /* 0x0000002002047810 */ /* 0x000fe40007f3e0ff */
[----:B---3--:R-:W-:Y:S02]  /*08b0*/  SHF.L.U32 R7, R6, 0x1, RZ ;  /* 0x0000000106077819 */ /* 0x008fe400000006ff */
[----:B------:R0:W-:Y:S01]  /*08c0*/  STG.E desc[UR4][R2.64+-0x8], R5 ;  /* 0xfffff80502007986 */ /* 0x0001e2000c101904 */
[----:B----4-:R-:W-:-:S03]  /*08d0*/  IMAD.SHL.U32 R9, R8, 0x2, RZ ;  /* 0x0000000208097824 */ /* 0x010fc600078e00ff */
[----:B------:R-:W-:Y:S01]  /*08e0*/  STG.E desc[UR4][R2.64+-0x4], R7 ;  /* 0xfffffc0702007986 */ /* 0x000fe2000c101904 */
[----:B-----5:R-:W-:-:S03]  /*08f0*/  SHF.L.U32 R11, R10, 0x1, RZ ;  /* 0x000000010a0b7819 */ /* 0x020fc600000006ff */
[----:B------:R-:W-:Y:S01]  /*0900*/  STG.E desc[UR4][R2.64], R9 ;  /* 0x0000000902007986 */ /* 0x000fe2000c101904 */
[----:B------:R-:W-:-:S03]  /*0910*/  IMAD.SHL.U32 R13, R12, 0x2, RZ ;  /* 0x000000020c0d7824 */ /* 0x000fc600078e00ff */
[----:B------:R-:W-:Y:S01]  /*0920*/  STG.E desc[UR4][R2.64+0x4], R11 ;  /* 0x0000040b02007986 */ /* 0x000fe2000c101904 */
[----:B0-----:R-:W-:Y:S01]  /*0930*/  IMAD.X R5, RZ, RZ, R3, P1 ;  /* 0x000000ffff057224 */ /* 0x001fe200008e0603 */
[----:B------:R-:W-:Y:S02]  /*0940*/  SHF.L.U32 R15, R14, 0x1, RZ ;  /* 0x000000010e0f7819 */ /* 0x000fe400000006ff */
[----:B------:R-:W-:Y:S01]  /*0950*/  STG.E desc[UR4][R2.64+0x8], R13 ;  /* 0x0000080d02007986 */ /* 0x000fe2000c101904 */
[----:B------:R-:W-:-:S03]  /*0960*/  IMAD.SHL.U32 R17, R16, 0x2, RZ ;  /* 0x0000000210117824 */ /* 0x000fc600078e00ff */
[----:B------:R-:W-:Y:S01]  /*0970*/  STG.E desc[UR4][R2.64+0xc], R15 ;  /* 0x00000c0f02007986 */ /* 0x000fe2000c101904 */
[----:B------:R-:W-:-:S03]  /*0980*/  SHF.L.U32 R19, R18, 0x1, RZ ;  /* 0x0000000112137819 */ /* 0x000fc600000006ff */
[----:B------:R-:W-:Y:S04]  /*0990*/  STG.E desc[UR4][R2.64+0x10], R17 ;  /* 0x0000101102007986 */ /* 0x000fe8000c101904 */
[----:B------:R0:W-:Y:S02]  /*09a0*/  STG.E desc[UR4][R2.64+0x14], R19 ;  /* 0x0000141302007986 */ /* 0x0001e4000c101904 */
[----:B0-----:R-:W-:Y:S01]  /*09b0*/  IMAD.MOV.U32 R2, RZ, RZ, R4 ;  /* 0x000000ffff027224 */ /* 0x001fe200078e0004 */
[----:B------:R-:W-:-:S07]  /*09c0*/  MOV R3, R5 ;  /* 0x0000000500037202 */ /* 0x000fce0000000f00 */
.L_x_9:
[----:B------:R-:W-:Y:S05]  /*09d0*/  BSYNC.RECONVERGENT B1 ;  /* 0x0000000000017941 */ /* 0x000fea0003800200 */
.L_x_8:
[----:B------:R-:W-:-:S13]  /*09e0*/  ISETP.NE.OR P0, PT, R0, RZ, P0 ;  /* 0x000000ff0000720c */ /* 0x000fda0000705670 */
[----:B------:R-:W-:Y:S05]  /*09f0*/  @!P0 EXIT ;  /* 0x000000000000894d */ /* 0x000fea0003800000 */
.L_x_4:
[----:B------:R-:W-:Y:S05]  /*0a00*/  BSYNC.RECONVERGENT B0 ;  /* 0x0000000000007941 */ /* 0x000fea0003800200 */
.L_x_3:
[----:B------:R-:W2:Y:S04]  /*0a10*/  LDG.E R4, desc[UR4][R2.64+-0x8] ;  /* 0xfffff80402047981 */ /* 0x000ea8000c1e1900 */
[----:B------:R-:W3:Y:S04]  /*0a20*/  LDG.E R6, desc[UR4][R2.64+-0x4] ;  /* 0xfffffc0402067981 */ /* 0x000ee8000c1e1900 */
[----:B------:R-:W4:Y:S04]  /*0a30*/  LDG.E R8, desc[UR4][R2.64] ;  /* 0x0000000402087981 */ /* 0x000f28000c1e1900 */
[----:B------:R-:W5:Y:S01]  /*0a40*/  LDG.E R10, desc[UR4][R2.64+0x4] ;  /* 0x00000404020a7981 */ /* 0x000f62000c1e1900 */
[----:B------:R-:W-:-:S05]  /*0a50*/  VIADD R0, R0, 0x4 ;  /* 0x0000000400007836 */ /* 0x000fca0000000000 */
[----:B------:R-:W-:Y:S01]  /*0a60*/  ISETP.NE.AND P0, PT, R0, RZ, PT ;  /* 0x000000ff0000720c */ /* 0x000fe20003f05270 */
[----:B--2---:R-:W-:Y:S01]  /*0a70*/  IMAD.SHL.U32 R5, R4, 0x2, RZ ;  /* 0x0000000204057824 */ /* 0x004fe200078e00ff */
[----:B------:R-:W-:Y:S02]  /*0a80*/  IADD3 R4, P1, PT, R2, 0x10, RZ ;  /* 0x0000001002047810 */ /* 0x000fe40007f3e0ff */
[----:B---3--:R-:W-:Y:S02]  /*0a90*/  SHF.L.U32 R7, R6, 0x1, RZ ;  /* 0x0000000106077819 */ /* 0x008fe400000006ff */
[----:B------:R-:W-:Y:S01]  /*0aa0*/  STG.E desc[UR4][R2.64+-0x8], R5 ;  /* 0xfffff80502007986 */ /* 0x000fe2000c101904 */
[----:B------:R-:W-:Y:S01]  /*0ab0*/  IADD3.X R13, PT, PT, RZ, R3, RZ, P1, !PT ;  /* 0x00000003ff0d7210 */ /* 0x000fe20000ffe4ff */
[----:B----4-:R-:W-:Y:S02]  /*0ac0*/  IMAD.SHL.U32 R9, R8, 0x2, RZ ;  /* 0x0000000208097824 */ /* 0x010fe400078e00ff */
[----:B------:R-:W-:Y:S01]  /*0ad0*/  STG.E desc[UR4][R2.64+-0x4], R7 ;  /* 0xfffffc0702007986 */ /* 0x000fe2000c101904 */
[----:B-----5:R-:W-:-:S03]  /*0ae0*/  SHF.L.U32 R11, R10, 0x1, RZ ;  /* 0x000000010a0b7819 */ /* 0x020fc600000006ff */
[----:B------:R-:W-:Y:S04]  /*0af0*/  STG.E desc[UR4][R2.64], R9 ;  /* 0x0000000902007986 */ /* 0x000fe8000c101904 */
[----:B------:R0:W-:Y:S02]  /*0b00*/  STG.E desc[UR4][R2.64+0x4], R11 ;  /* 0x0000040b02007986 */ /* 0x0001e4000c101904 */
[----:B0-----:R-:W-:Y:S01]  /*0b10*/  IMAD.MOV.U32 R2, RZ, RZ, R4 ;  /* 0x000000ffff027224 */ /* 0x001fe200078e0004 */
[----:B------:R-:W-:Y:S01]  /*0b20*/  MOV R3, R13 ;  /* 0x0000000d00037202 */ /* 0x000fe20000000f00 */
[----:B------:R-:W-:Y:S06]  /*0b30*/  @P0 BRA `(.L_x_3) ;  /* 0xfffffffc00b40947 */ /* 0x000fec000383ffff */
[----:B------:R-:W-:Y:S05]  /*0b40*/  EXIT ;  /* 0x000000000000794d */ /* 0x000fea0003800000 */
.L_x_10:
[----:B------:R-:W-:-:S00]  /*0b50*/  BRA `(.L_x_10) ;  /* 0xfffffffc00fc7947 */ /* 0x000fc0000383ffff */
[----:B------:R-:W-:-:S00]  /*0b60*/  NOP ;  /* 0x0000000000007918 */ /* 0x000fc00000000000 */
        /* <DEDUP_REMOVED lines=9> */
.L_x_22:


//--------------------- .text.add1                --------------------------
	.section	.text.add1,"ax",@progbits
	.align	128
        .global         add1
        .type           add1,@function
        .size           add1,(.L_x_23 - add1)
        .other          add1,@"STO_CUDA_ENTRY STV_DEFAULT"
add1:
.text.add1:
        /* <DEDUP_REMOVED lines=41> */
.L_x_13:
[----:B-1----:R-:W-:Y:S01]  /*0290*/  MOV R2, R6 ;  /* 0x0000000600027202 */ /* 0x002fe20000000f00 */
[----:B------:R-:W-:-:S05]  /*02a0*/  IMAD.MOV.U32 R3, RZ, RZ, R9 ;  /* 0x000000ffff037224 */ /* 0x000fca00078e0009 */
[----:B0-----:R-:W2:Y:S01]  /*02b0*/  LDG.E R6, desc[UR4][R2.64] ;  /* 0x0000000402067981 */ /* 0x001ea2000c1e1900 */
[----:B------:R-:W-:-:S04]  /*02c0*/  IADD3 R4, PT, PT, R4, 0x1, RZ ;  /* 0x0000000104047810 */ /* 0x000fc80007ffe0ff */
[----:B------:R-:W-:Y:S01]  /*02d0*/  ISETP.NE.AND P1, PT, R4, RZ, PT ;  /* 0x000000ff0400720c */ /* 0x000fe20003f25270 */
[----:B--2---:R-:W-:Y:S01]  /*02e0*/  VIADD R7, R6, 0x1 ;  /* 0x0000000106077836 */ /* 0x004fe20000000000 */
[----:B------:R-:W-:-:S04]  /*02f0*/  IADD3 R6, P2, PT, R2, 0x4, RZ ;  /* 0x0000000402067810 */ /* 0x000fc80007f5e0ff */
[----:B------:R1:W-:Y:S01]  /*0300*/  STG.E desc[UR4][R2.64], R7 ;  /* 0x0000000702007986 */ /* 0x0003e2000c101904 */
[----:B------:R-:W-:-:S06]  /*0310*/  IMAD.X R9, RZ, RZ, R3, P2 ;  /* 0x000000ffff097224 */ /* 0x000fcc00010e0603 */
[----:B------:R-:W-:Y:S05]  /*0320*/  @P1 BRA `(.L_x_13) ;  /* 0xfffffffc00d81947 */ /* 0x000fea000383ffff */
.L_x_12:
[----:B0-----:R-:W-:Y:S05]  /*0330*/  BSYNC.RECONVERGENT B0 ;  /* 0x0000000000007941 */ /* 0x001fea0003800200 */
.L_x_11:
        /* <DEDUP_REMOVED lines=15> */
.L_x_18:
        /* <DEDUP_REMOVED lines=18> */
[----:B--2---:R-:W-:Y:S02]  /*0550*/  VIADD R9, R9, 0x1 ;  /* 0x0000000109097836 */ /* 0x004fe40000000000 */
[----:B---3--:R-:W-:-:S03]  /*0560*/  VIADD R13, R12, 0x1 ;  /* 0x000000010c0d7836 */ /* 0x008fc60000000000 */
[----:B------:R0:W-:Y:S01]  /*0570*/  STG.E desc[UR4][R2.64+-0x8], R9 ;  /* 0xfffff80902007986 */ /* 0x0001e2000c101904 */
[----:B----4-:R-:W-:-:S03]  /*0580*/  IADD3 R11, PT, PT, R10, 0x1, RZ ;  /* 0x000000010a0b7810 */ /* 0x010fc60007ffe0ff */
[----:B------:R1:W-:Y:S01]  /*0590*/  STG.E desc[UR4][R2.64], R13 ;  /* 0x0000000d02007986 */ /* 0x0003e2000c101904 */
[----:B-----5:R-:W-:-:S03]  /*05a0*/  VIADD R15, R14, 0x1 ;  /* 0x000000010e0f7836 */ /* 0x020fc60000000000 */
[----:B------:R-:W-:Y:S01]  /*05b0*/  STG.E desc[UR4][R2.64+-0x4], R11 ;  /* 0xfffffc0b02007986 */ /* 0x000fe2000c101904 */
[----:B0-----:R-:W-:-:S03]  /*05c0*/  VIADD R9, R20, 0x1 ;  /* 0x0000000114097836 */ /* 0x001fc60000000000 */
[----:B------:R-:W-:Y:S01]  /*05d0*/  STG.E desc[UR4][R2.64+0x4], R15 ;  /* 0x0000040f02007986 */ /* 0x000fe2000c101904 */
[----:B-1----:R-:W-:Y:S01]  /*05e0*/  VIADD R13, R4, 0x1 ;  /* 0x00000001040d7836 */ /* 0x002fe20000000000 */
[----:B------:R-:W-:Y:S02]  /*05f0*/  IADD3 R4, P2, PT, R2, 0x40, RZ ;  /* 0x0000004002047810 */ /* 0x000fe40007f5e0ff */
[----:B------:R0:W-:Y:S01]  /*0600*/  STG.E desc[UR4][R2.64+0x10], R9 ;  /* 0x0000100902007986 */ /* 0x0001e2000c101904 */
[----:B------:R-:W-:Y:S01]  /*0610*/  IADD3 R17, PT, PT, R16, 0x1, RZ ;  /* 0x0000000110117810 */ /* 0x000fe20007ffe0ff */
[----:B------:R-:W-:Y:S01]  /*0620*/  VIADD R19, R18, 0x1 ;  /* 0x0000000112137836 */ /* 0x000fe20000000000 */
[----:B------:R-:W-:Y:S01]  /*0630*/  IADD3 R21, PT, PT, R21, 0x1, RZ ;  /* 0x0000000115157810 */ /* 0x000fe20007ffe0ff */
[----:B------:R-:W-:Y:S02]  /*0640*/  VIADD R23, R22, 0x1 ;  /* 0x0000000116177836 */ /* 0x000fe40000000000 */
[----:B0-----:R-:W-:-:S02]  /*0650*/  IMAD.X R9, RZ, RZ, R3, P2 ;  /* 0x000000ffff097224 */ /* 0x001fc400010e0603 */
[----:B------:R-:W-:Y:S01]  /*0660*/  VIADD R25, R24, 0x1 ;  /* 0x0000000118197836 */ /* 0x000fe20000000000 */
[----:B------:R-:W-:Y:S01]  /*0670*/  IADD3 R27, PT, PT, R26, 0x1, RZ ;  /* 0x000000011a1b7810 */ /* 0x000fe20007ffe0ff */
[----:B------:R-:W-:Y:S01]  /*0680*/  VIADD R11, R8, 0x1 ;  /* 0x00000001080b7836 */ /* 0x000fe20000000000 */
[----:B------:R-:W-:Y:S01]  /*0690*/  IADD3 R7, PT, PT, R7, 0x1, RZ ;  /* 0x0000000107077810 */ /* 0x000fe20007ffe0ff */
[----:B------:R-:W-:Y:S02]  /*06a0*/  VIADD R15, R6, 0x1 ;  /* 0x00000001060f7836 */ /* 0x000fe40000000000 */
[----:B------:R-:W-:Y:S01]  /*06b0*/  VIADD R5, R5, 0x1 ;  /* 0x0000000105057836 */ /* 0x000fe20000000000 */
        /* <DEDUP_REMOVED lines=14> */
.L_x_17:
[----:B------:R-:W-:Y:S05]  /*07a0*/  BSYNC.RECONVERGENT B1 ;  /* 0x0000000000017941 */ /* 0x000fea0003800200 */
.L_x_16:
        /* <DEDUP_REMOVED lines=14> */
[----:B--2---:R-:W-:Y:S01]  /*0890*/  VIADD R5, R4, 0x1 ;  /* 0x0000000104057836 */ /* 0x004fe20000000000 */
[----:B------:R-:W-:Y:S02]  /*08a0*/  IADD3 R4, P1, PT, R2, 0x20, RZ ;  /* 0x0000002002047810 */ /* 0x000fe40007f3e0ff */
[----:B---3--:R-:W-:Y:S02]  /*08b0*/  IADD3 R7, PT, PT, R6, 0x1, RZ ;  /* 0x0000000106077810 */ /* 0x008fe40007ffe0ff */
[----:B------:R0:W-:Y:S01]  /*08c0*/  STG.E desc[UR4][R2.64+-0x8], R5 ;  /* 0xfffff80502007986 */ /* 0x0001e2000c101904 */
[----:B----4-:R-:W-:-:S03]  /*08d0*/  VIADD R9, R8, 0x1 ;  /* 0x0000000108097836 */ /* 0x010fc60000000000 */
[----:B------:R-:W-:Y:S01]  /*08e0*/  STG.E desc[UR4][R2.64+-0x4], R7 ;  /* 0xfffffc0702007986 */ /* 0x000fe2000c101904 */
[----:B-----5:R-:W-:-:S03]  /*08f0*/  IADD3 R11, PT, PT, R10, 0x1, RZ ;  /* 0x000000010a0b7810 */ /* 0x020fc60007ffe0ff */
[----:B------:R-:W-:Y:S01]  /*0900*/  STG.E desc[UR4][R2.64], R9 ;  /* 0x0000000902007986 */ /* 0x000fe2000c101904 */
[----:B------:R-:W-:-:S03]  /*0910*/  VIADD R13, R12, 0x1 ;  /* 0x000000010c0d7836 */ /* 0x000fc60000000000 */
[----:B------:R-:W-:Y:S01]  /*0920*/  STG.E desc[UR4][R2.64+0x4], R11 ;  /* 0x0000040b02007986 */ /* 0x000fe2000c101904 */
[----:B0-----:R-:W-:Y:S01]  /*0930*/  IMAD.X R5, RZ, RZ, R3, P1 ;  /* 0x000000ffff057224 */ /* 0x001fe200008e0603 */
[----:B------:R-:W-:Y:S02]  /*0940*/  IADD3 R15, PT, PT, R14, 0x1, RZ ;  /* 0x000000010e0f7810 */ /* 0x000fe40007ffe0ff */
[----:B------:R-:W-:Y:S01]  /*0950*/  STG.E desc[UR4][R2.64+0x8], R13 ;  /* 0x0000080d02007986 */ /* 0x000fe2000c101904 */
[----:B------:R-:W-:-:S03]  /*0960*/  VIADD R17, R16, 0x1 ;  /* 0x0000000110117836 */ /* 0x000fc60000000000 */
[----:B------:R-:W-:Y:S01]  /*0970*/  STG.E desc[UR4][R2.64+0xc], R15 ;  /* 0x00000c0f02007986 */ /* 0x000fe2000c101904 */
[----:B------:R-:W-:-:S03]  /*0980*/  IADD3 R19, PT, PT, R18, 0x1, RZ ;  /* 0x0000000112137810 */ /* 0x000fc60007ffe0ff */
[----:B------:R-:W-:Y:S04]  /*0990*/  STG.E desc[UR4][R2.64+0x10], R17 ;  /* 0x0000101102007986 */ /* 0x000fe8000c101904 */
[----:B------:R0:W-:Y:S02]  /*09a0*/  STG.E desc[UR4][R2.64+0x14], R19 ;  /* 0x0000141302007986 */ /* 0x0001e4000c101904 */
[----:B0-----:R-:W-:Y:S01]  /*09b0*/  IMAD.MOV.U32 R2, RZ, RZ, R4 ;  /* 0x000000ffff027224 */ /* 0x001fe200078e0004 */
[----:B------:R-:W-:-:S07]  /*09c0*/  MOV R3, R5 ;  /* 0x0000000500037202 */ /* 0x000fce0000000f00 */
.L_x_20:
[----:B------:R-:W-:Y:S05]  /*09d0*/  BSYNC.RECONVERGENT B1 ;  /* 0x0000000000017941 */ /* 0x000fea0003800200 */
.L_x_19:
[----:B------:R-:W-:-:S13]  /*09e0*/  ISETP.NE.OR P0, PT, R0, RZ, P0 ;  /* 0x000000ff0000720c */ /* 0x000fda0000705670 */
[----:B------:R-:W-:Y:S05]  /*09f0*/  @!P0 EXIT ;  /* 0x000000000000894d */ /* 0x000fea0003800000 */
.L_x_15:
[----:B------:R-:W-:Y:S05]  /*0a00*/  BSYNC.RECONVERGENT B0 ;  /* 0x0000000000007941 */ /* 0x000fea0003800200 */
.L_x_14:
[----:B------:R-:W2:Y:S04]  /*0a10*/  LDG.E R4, desc[UR4][R2.64+-0x8] ;  /* 0xfffff80402047981 */ /* 0x000ea8000c1e1900 */
[----:B------:R-:W3:Y:S04]  /*0a20*/  LDG.E R6, desc[UR4][R2.64+-0x4] ;  /* 0xfffffc0402067981 */ /* 0x000ee8000c1e1900 */
[----:B------:R-:W4:Y:S04]  /*0a30*/  LDG.E R8, desc[UR4][R2.64] ;  /* 0x0000000402087981 */ /* 0x000f28000c1e1900 */
[----:B------:R-:W5:Y:S01]  /*0a40*/  LDG.E R10, desc[UR4][R2.64+0x4] ;  /* 0x00000404020a7981 */ /* 0x000f62000c1e1900 */
[----:B------:R-:W-:-:S05]  /*0a50*/  VIADD R0, R0, 0x4 ;  /* 0x0000000400007836 */ /* 0x000fca0000000000 */
[----:B------:R-:W-:Y:S01]  /*0a60*/  ISETP.NE.AND P0, PT, R0, RZ, PT ;  /* 0x000000ff0000720c */ /* 0x000fe20003f05270 */
[----:B--2---:R-:W-:Y:S01]  /*0a70*/  VIADD R5, R4, 0x1 ;  /* 0x0000000104057836 */ /* 0x004fe20000000000 */
[----:B------:R-:W-:Y:S02]  /*0a80*/  IADD3 R4, P1, PT, R2, 0x10, RZ ;  /* 0x0000001002047810 */ /* 0x000fe40007f3e0ff */
[----:B---3--:R-:W-:Y:S02]  /*0a90*/  IADD3 R7, PT, PT, R6, 0x1, RZ ;  /* 0x0000000106077810 */ /* 0x008fe40007ffe0ff */
[----:B------:R-:W-:Y:S01]  /*0aa0*/  STG.E desc[UR4][R2.64+-0x8], R5 ;  /* 0xfffff80502007986 */ /* 0x000fe2000c101904 */
[----:B------:R-:W-:Y:S01]  /*0ab0*/  IADD3.X R13, PT, PT, RZ, R3, RZ, P1, !PT ;  /* 0x00000003ff0d7210 */ /* 0x000fe20000ffe4ff */
[----:B----4-:R-:W-:Y:S02]  /*0ac0*/  VIADD R9, R8, 0x1 ;  /* 0x0000000108097836 */ /* 0x010fe40000000000 */
[----:B------:R-:W-:Y:S01]  /*0ad0*/  STG.E desc[UR4][R2.64+-0x4], R7 ;  /* 0xfffffc0702007986 */ /* 0x000fe2000c101904 */
[----:B-----5:R-:W-:-:S03]  /*0ae0*/  IADD3 R11, PT, PT, R10, 0x1, RZ ;  /* 0x000000010a0b7810 */ /* 0x020fc60007ffe0ff */
[----:B------:R-:W-:Y:S04]  /*0af0*/  STG.E desc[UR4][R2.64], R9 ;  /* 0x0000000902007986 */ /* 0x000fe8000c101904 */
[----:B------:R0:W-:Y:S02]  /*0b00*/  STG.E desc[UR4][R2.64+0x4], R11 ;  /* 0x0000040b02007986 */ /* 0x0001e4000c101904 */
[----:B0-----:R-:W-:Y:S01]  /*0b10*/  IMAD.MOV.U32 R2, RZ, RZ, R4 ;  /* 0x000000ffff027224 */ /* 0x001fe200078e0004 */
[----:B------:R-:W-:Y:S01]  /*0b20*/  MOV R3, R13 ;  /* 0x0000000d00037202 */ /* 0x000fe20000000f00 */
[----:B------:R-:W-:Y:S06]  /*0b30*/  @P0 BRA `(.L_x_14) ;  /* 0xfffffffc00b40947 */ /* 0x000fec000383ffff */
[----:B------:R-:W-:Y:S05]  /*0b40*/  EXIT ;  /* 0x000000000000794d */ /* 0x000fea0003800000 */
.L_x_21:
        /* <DEDUP_REMOVED lines=11> */
.L_x_23:


//--------------------- .nv.shared.reserved.0     --------------------------
	.section	.nv.shared.reserved.0,"aw",@nobits
	.weak		__nv_reservedSMEM_offset_0_alias
	.size		__nv_reservedSMEM_offset_0_alias, 0, 64
	.other		__nv_reservedSMEM_offset_0_alias,@"STO_CUDA_RESERVED_SHARED STV_DEFAULT"
__nv_reservedSMEM_offset_0_alias:
	.zero		0
	.zero		64


//--------------------- .nv.constant0.mul2        --------------------------
	.section	.nv.constant0.mul2,"a",@progbits
	.sectionflags	@""
	.align	4
.nv.constant0.mul2:
	.zero		908


//--------------------- .nv.constant0.add1        --------------------------
	.section	.nv.constant0.add1,"a",@progbits
	.sectionflags	@""
	.align	4
.nv.constant0.add1:
	.zero		908


//--------------------- SYMBOLS --------------------------

	.type		.nv.reservedSmem.offset0,@object
	.size		.nv.reservedSmem.offset0,0x4
